	.headerflags	@"EF_CUDA_TEXMODE_UNIFIED EF_CUDA_64BIT_ADDRESS EF_CUDA_ACCELERATORS EF_CUDA_SM90 EF_CUDA_VIRTUAL_SM(EF_CUDA_SM90)"
	.elftype	@"ET_EXEC"


//--------------------- .nv.info                  --------------------------
	.section	.nv.info,"",@"SHT_CUDA_INFO"
	.align	4


	//----- nvinfo : EIATTR_REGCOUNT
	.align		4
        /*0000*/ 	.byte	0x04, 0x2f
        /*0002*/ 	.short	(.L_1 - .L_0)
	.align		4
.L_0:
        /*0004*/ 	.word	index@(triton_poi_fused__native_batch_norm_legit_no_training_convolution_relu_5)
        /*0008*/ 	.word	0x0000001e


	//----- nvinfo : EIATTR_MIN_STACK_SIZE
	.align		4
.L_1:
        /*000c*/ 	.byte	0x04, 0x12
        /*000e*/ 	.short	(.L_3 - .L_2)
	.align		4
.L_2:
        /*0010*/ 	.word	index@(triton_poi_fused__native_batch_norm_legit_no_training_convolution_relu_5)
        /*0014*/ 	.word	0x00000000


	//----- nvinfo : EIATTR_FRAME_SIZE
	.align		4
.L_3:
        /*0018*/ 	.byte	0x04, 0x11
        /*001a*/ 	.short	(.L_5 - .L_4)
	.align		4
.L_4:
        /*001c*/ 	.word	index@(triton_poi_fused__native_batch_norm_legit_no_training_convolution_relu_5)
        /*0020*/ 	.word	0x00000000


	//----- nvinfo : EIATTR_MIN_STACK_SIZE
	.align		4
.L_5:
        /*0024*/ 	.byte	0x04, 0x12
        /*0026*/ 	.short	(.L_7 - .L_6)
	.align		4
.L_6:
        /*0028*/ 	.word	index@(triton_poi_fused__native_batch_norm_legit_no_training_convolution_relu_5)
        /*002c*/ 	.word	0x00000000
.L_7:


//--------------------- .nv.info.triton_poi_fused__native_batch_norm_legit_no_training_convolution_relu_5 --------------------------
	.section	.nv.info.triton_poi_fused__native_batch_norm_legit_no_training_convolution_relu_5,"",@"SHT_CUDA_INFO"
	.sectionflags	@""
	.align	4


	//----- nvinfo : EIATTR_CUDA_API_VERSION
	.align		4
        /*0000*/ 	.byte	0x04, 0x37
        /*0002*/ 	.short	(.L_9 - .L_8)
.L_8:
        /*0004*/ 	.word	0x0000007c


	//----- nvinfo : EIATTR_KPARAM_INFO
	.align		4
.L_9:
        /*0008*/ 	.byte	0x04, 0x17
        /*000a*/ 	.short	(.L_11 - .L_10)
.L_10:
        /*000c*/ 	.word	0x00000000
        /*0010*/ 	.short	0x0003
        /*0012*/ 	.short	0x0014
        /*0014*/ 	.byte	0x00, 0xf0, 0x11, 0x00


	//----- nvinfo : EIATTR_KPARAM_INFO
	.align		4
.L_11:
        /*0018*/ 	.byte	0x04, 0x17
        /*001a*/ 	.short	(.L_13 - .L_12)
.L_12:
        /*001c*/ 	.word	0x00000000
        /*0020*/ 	.short	0x0002
        /*0022*/ 	.short	0x0010
        /*0024*/ 	.byte	0x00, 0xf0, 0x11, 0x00


	//----- nvinfo : EIATTR_KPARAM_INFO
	.align		4
.L_13:
        /*0028*/ 	.byte	0x04, 0x17
        /*002a*/ 	.short	(.L_15 - .L_14)
.L_14:
        /*002c*/ 	.word	0x00000000
        /*0030*/ 	.short	0x0001
        /*0032*/ 	.short	0x0008
        /*0034*/ 	.byte	0x00, 0xf4, 0x21, 0x00


	//----- nvinfo : EIATTR_KPARAM_INFO
	.align		4
.L_15:
        /*0038*/ 	.byte	0x04, 0x17
        /*003a*/ 	.short	(.L_17 - .L_16)
.L_16:
        /*003c*/ 	.word	0x00000000
        /*0040*/ 	.short	0x0000
        /*0042*/ 	.short	0x0000
        /*0044*/ 	.byte	0x00, 0xf4, 0x21, 0x00


	//----- nvinfo : EIATTR_SPARSE_MMA_MASK
	.align		4
.L_17:
        /*0048*/ 	.byte	0x03, 0x50
        /*004a*/ 	.short	0x0000


	//----- nvinfo : EIATTR_MAXREG_COUNT
	.align		4
        /*004c*/ 	.byte	0x03, 0x1b
        /*004e*/ 	.short	0x00ff


	//----- nvinfo : EIATTR_EXIT_INSTR_OFFSETS
	.align		4
        /*0050*/ 	.byte	0x04, 0x1c
        /*0052*/ 	.short	(.L_19 - .L_18)


	//   ....[0]....
.L_18:
        /*0054*/ 	.word	0x000005f0


	//   ....[1]....
        /*0058*/ 	.word	0x00000640


	//----- nvinfo : EIATTR_REQNTID
	.align		4
.L_19:
        /*005c*/ 	.byte	0x04, 0x10
        /*005e*/ 	.short	(.L_21 - .L_20)
.L_20:
        /*0060*/ 	.word	0x00000080
        /*0064*/ 	.word	0x00000001
        /*0068*/ 	.word	0x00000001


	//----- nvinfo : EIATTR_CBANK_PARAM_SIZE
	.align		4
.L_21:
        /*006c*/ 	.byte	0x03, 0x19
        /*006e*/ 	.short	0x0018


	//----- nvinfo : EIATTR_PARAM_CBANK
	.align		4
        /*0070*/ 	.byte	0x04, 0x0a
        /*0072*/ 	.short	(.L_23 - .L_22)
	.align		4
.L_22:
        /*0074*/ 	.word	index@(.nv.constant0.triton_poi_fused__native_batch_norm_legit_no_training_convolution_relu_5)
        /*0078*/ 	.short	0x0210
        /*007a*/ 	.short	0x0018


	//----- nvinfo : EIATTR_SW_WAR
	.align		4
.L_23:
        /*007c*/ 	.byte	0x04, 0x36
        /*007e*/ 	.short	(.L_25 - .L_24)
.L_24:
        /*0080*/ 	.word	0x00000008
.L_25:


//--------------------- .nv.callgraph             --------------------------
	.section	.nv.callgraph,"",@"SHT_CUDA_CALLGRAPH"
	.align	4
	.sectionentsize	8
	.align		4
        /*0000*/ 	.word	0x00000000
	.align		4
        /*0004*/ 	.word	0xffffffff
	.align		4
        /*0008*/ 	.word	0x00000000
	.align		4
        /*000c*/ 	.word	0xfffffffe
	.align		4
        /*0010*/ 	.word	0x00000000
	.align		4
        /*0014*/ 	.word	0xfffffffd
	.align		4
        /*0018*/ 	.word	0x00000000
	.align		4
        /*001c*/ 	.word	0xfffffffc


//--------------------- .text.triton_poi_fused__native_batch_norm_legit_no_training_convolution_relu_5 --------------------------
	.section	.text.triton_poi_fused__native_batch_norm_legit_no_training_convolution_relu_5,"ax",@progbits
	.sectionflags	@"SHF_BARRIERS=1"
	.align	128
        .global         triton_poi_fused__native_batch_norm_legit_no_training_convolution_relu_5
        .type           triton_poi_fused__native_batch_norm_legit_no_training_convolution_relu_5,@function
        .size           triton_poi_fused__native_batch_norm_legit_no_training_convolution_relu_5,(.L_x_1 - triton_poi_fused__native_batch_norm_legit_no_training_convolution_relu_5)
        .other          triton_poi_fused__native_batch_norm_legit_no_training_convolution_relu_5,@"STO_CUDA_ENTRY STV_DEFAULT"
triton_poi_fused__native_batch_norm_legit_no_training_convolution_relu_5:
.text.triton_poi_fused__native_batch_norm_legit_no_training_convolution_relu_5:
[----:B------:R-:W0:Y:S01]  /*0000*/  LDC R1, c[0x0][0x28] ;  /* 0x00000a00ff017b82 */ /* 0x000e220000000800 */
[----:B------:R-:W1:Y:S07]  /*0010*/  S2R R0, SR_CTAID.X ;  /* 0x0000000000007919 */ /* 0x000e6e0000002500 */
[----:B------:R-:W2:Y:S01]  /*0020*/  LDC.64 R14, c[0x0][0x210] ;  /* 0x00008400ff0e7b82 */ /* 0x000ea20000000a00 */
[----:B------:R-:W-:Y:S01]  /*0030*/  IMAD.MOV.U32 R19, RZ, RZ, RZ ;  /* 0x000000ffff137224 */ /* 0x000fe200078e00ff */
[----:B------:R-:W-:Y:S01]  /*0040*/  ULDC.64 UR6, c[0x0][0x208] ;  /* 0x0000820000067ab9 */ /* 0x000fe20000000a00 */
[----:B------:R-:W3:Y:S01]  /*0050*/  S2R R21, SR_TID.X ;  /* 0x0000000000157919 */ /* 0x000ee20000002100 */
[----:B------:R-:W4:Y:S01]  /*0060*/  S2R R18, SR_CTAID.Y ;  /* 0x0000000000127919 */ /* 0x000f220000002600 */
[----:B------:R-:W-:-:S02]  /*0070*/  IMAD.MOV.U32 R20, RZ, RZ, RZ ;  /* 0x000000ffff147224 */ /* 0x000fc400078e00ff */
[----:B-1----:R-:W-:Y:S01]  /*0080*/  IMAD.SHL.U32 R0, R0, 0x10, RZ ;  /* 0x0000001000007824 */ /* 0x002fe200078e00ff */
[----:B---3--:R-:W-:-:S04]  /*0090*/  SHF.R.U32.HI R17, RZ, 0x4, R21 ;  /* 0x00000004ff117819 */ /* 0x008fc80000011615 */
[----:B------:R-:W-:Y:S01]  /*00a0*/  LOP3.LUT R6, R0, 0xf, R21, 0xf8, !PT ;  /* 0x0000000f00067812 */ /* 0x000fe200078ef815 */
[----:B----4-:R-:W-:Y:S01]  /*00b0*/  IMAD.SHL.U32 R16, R18, 0x40, RZ ;  /* 0x0000004012107824 */ /* 0x010fe200078e00ff */
[----:B------:R-:W-:Y:S02]  /*00c0*/  SGXT.U32 R17, R17, 0x3 ;  /* 0x000000031111781a */ /* 0x000fe40000000000 */
[----:B------:R-:W-:Y:S02]  /*00d0*/  ISETP.GE.AND P0, PT, R6, 0x9, PT ;  /* 0x000000090600780c */ /* 0x000fe40003f06270 */
[----:B------:R-:W-:Y:S02]  /*00e0*/  LOP3.LUT R2, R16, R17, RZ, 0xfc, !PT ;  /* 0x0000001110027212 */ /* 0x000fe400078efcff */
[----:B------:R-:W-:Y:S02]  /*00f0*/  LOP3.LUT R3, R16, 0x8, R17, 0xfe, !PT ;  /* 0x0000000810037812 */ /* 0x000fe400078efe11 */
[----:B------:R-:W-:Y:S01]  /*0100*/  LOP3.LUT R4, R16, 0x10, R17, 0xfe, !PT ;  /* 0x0000001010047812 */ /* 0x000fe200078efe11 */
[--C-:B------:R-:W-:Y:S01]  /*0110*/  IMAD R27, R2, 0x9, R6.reuse ;  /* 0x00000009021b7824 */ /* 0x100fe200078e0206 */
[----:B------:R-:W-:Y:S01]  /*0120*/  LOP3.LUT R7, R16, 0x18, R17, 0xfe, !PT ;  /* 0x0000001810077812 */ /* 0x000fe200078efe11 */
[--C-:B------:R-:W-:Y:S01]  /*0130*/  IMAD R3, R3, 0x9, R6.reuse ;  /* 0x0000000903037824 */ /* 0x100fe200078e0206 */
[----:B------:R-:W-:Y:S01]  /*0140*/  LOP3.LUT R9, R16, 0x20, R17, 0xfe, !PT ;  /* 0x0000002010097812 */ /* 0x000fe200078efe11 */
[--C-:B------:R-:W-:Y:S01]  /*0150*/  IMAD R5, R4, 0x9, R6.reuse ;  /* 0x0000000904057824 */ /* 0x100fe200078e0206 */
[----:B------:R-:W-:Y:S01]  /*0160*/  LOP3.LUT R11, R16, 0x28, R17, 0xfe, !PT ;  /* 0x00000028100b7812 */ /* 0x000fe200078efe11 */
[----:B------:R-:W-:Y:S01]  /*0170*/  IMAD R7, R7, 0x9, R6 ;  /* 0x0000000907077824 */ /* 0x000fe200078e0206 */
[----:B------:R-:W-:Y:S01]  /*0180*/  LOP3.LUT R13, R16, 0x30, R17, 0xfe, !PT ;  /* 0x00000030100d7812 */ /* 0x000fe200078efe11 */
[----:B--2---:R-:W-:Y:S01]  /*0190*/  IMAD.WIDE R26, R27, 0x4, R14 ;  /* 0x000000041b1a7825 */ /* 0x004fe200078e020e */
[----:B------:R-:W-:-:S03]  /*01a0*/  LOP3.LUT R23, R16, 0x38, R17, 0xfe, !PT ;  /* 0x0000003810177812 */ /* 0x000fc600078efe11 */
[--C-:B------:R-:W-:Y:S01]  /*01b0*/  IMAD R9, R9, 0x9, R6.reuse ;  /* 0x0000000909097824 */ /* 0x100fe200078e0206 */
[----:B------:R1:W2:Y:S01]  /*01c0*/  @!P0 LDG.E.EL R19, desc[UR6][R26.64] ;  /* 0x000000061a138981 */ /* 0x0002a2000c2e1900 */
[--C-:B------:R-:W-:Y:S02]  /*01d0*/  IMAD R11, R11, 0x9, R6.reuse ;  /* 0x000000090b0b7824 */ /* 0x100fe400078e0206 */
[--C-:B------:R-:W-:Y:S02]  /*01e0*/  IMAD R13, R13, 0x9, R6.reuse ;  /* 0x000000090d0d7824 */ /* 0x100fe400078e0206 */
[----:B------:R-:W-:Y:S02]  /*01f0*/  IMAD R23, R23, 0x9, R6 ;  /* 0x0000000917177824 */ /* 0x000fe400078e0206 */
[----:B------:R-:W-:Y:S01]  /*0200*/  IMAD.WIDE R2, R3, 0x4, R14 ;  /* 0x0000000403027825 */ /* 0x000fe200078e020e */
[----:B------:R-:W-:-:S03]  /*0210*/  CS2R R24, SRZ ;  /* 0x0000000000187805 */ /* 0x000fc6000001ff00 */
[--C-:B------:R-:W-:Y:S01]  /*0220*/  IMAD.WIDE R4, R5, 0x4, R14.reuse ;  /* 0x0000000405047825 */ /* 0x100fe200078e020e */
[----:B-1----:R-:W-:Y:S01]  /*0230*/  CS2R R26, SRZ ;  /* 0x00000000001a7805 */ /* 0x002fe2000001ff00 */
[----:B------:R1:W3:Y:S02]  /*0240*/  @!P0 LDG.E.EL R20, desc[UR6][R2.64] ;  /* 0x0000000602148981 */ /* 0x0002e4000c2e1900 */
[----:B------:R-:W-:-:S04]  /*0250*/  IMAD.WIDE R6, R7, 0x4, R14 ;  /* 0x0000000407067825 */ /* 0x000fc800078e020e */
[--C-:B------:R-:W-:Y:S01]  /*0260*/  IMAD.WIDE R8, R9, 0x4, R14.reuse ;  /* 0x0000000409087825 */ /* 0x100fe200078e020e */
[----:B------:R-:W4:Y:S03]  /*0270*/  @!P0 LDG.E.EL R24, desc[UR6][R6.64] ;  /* 0x0000000606188981 */ /* 0x000f26000c2e1900 */
[----:B------:R-:W-:-:S04]  /*0280*/  IMAD.WIDE R10, R11, 0x4, R14 ;  /* 0x000000040b0a7825 */ /* 0x000fc800078e020e */
[--C-:B------:R-:W-:Y:S01]  /*0290*/  IMAD.WIDE R12, R13, 0x4, R14.reuse ;  /* 0x000000040d0c7825 */ /* 0x100fe200078e020e */
[----:B------:R-:W5:Y:S03]  /*02a0*/  @!P0 LDG.E.EL R25, desc[UR6][R10.64] ;  /* 0x000000060a198981 */ /* 0x000f66000c2e1900 */
[----:B------:R-:W-:Y:S01]  /*02b0*/  IMAD.WIDE R14, R23, 0x4, R14 ;  /* 0x00000004170e7825 */ /* 0x000fe200078e020e */
[----:B------:R1:W5:Y:S03]  /*02c0*/  @!P0 LDG.E.EL R27, desc[UR6][R12.64] ;  /* 0x000000060c1b8981 */ /* 0x000366000c2e1900 */
[----:B------:R-:W-:Y:S01]  /*02d0*/  IMAD.MOV.U32 R22, RZ, RZ, RZ ;  /* 0x000000ffff167224 */ /* 0x000fe200078e00ff */
[----:B------:R-:W5:Y:S01]  /*02e0*/  @!P0 LDG.E.EL R26, desc[UR6][R14.64] ;  /* 0x000000060e1a8981 */ /* 0x000f62000c2e1900 */
[----:B------:R-:W-:-:S04]  /*02f0*/  IMAD.MOV.U32 R23, RZ, RZ, RZ ;  /* 0x000000ffff177224 */ /* 0x000fc800078e00ff */
[----:B------:R-:W5:Y:S04]  /*0300*/  @!P0 LDG.E.EL R22, desc[UR6][R4.64] ;  /* 0x0000000604168981 */ /* 0x000f68000c2e1900 */
[----:B------:R1:W5:Y:S01]  /*0310*/  @!P0 LDG.E.EL R23, desc[UR6][R8.64] ;  /* 0x0000000608178981 */ /* 0x000362000c2e1900 */
[----:B------:R-:W1:Y:S02]  /*0320*/  S2UR UR5, SR_CgaCtaId ;  /* 0x00000000000579c3 */ /* 0x000e640000008800 */
[----:B-1----:R-:W-:Y:S01]  /*0330*/  IMAD.SHL.U32 R2, R21, 0x40, RZ ;  /* 0x0000004015027824 */ /* 0x002fe200078e00ff */
[----:B------:R-:W-:-:S04]  /*0340*/  UMOV UR4, 0x400 ;  /* 0x0000040000047882 */ /* 0x000fc80000000000 */
[----:B------:R-:W-:-:S04]  /*0350*/  LOP3.LUT R2, R2, 0x3c0, RZ, 0xc0, !PT ;  /* 0x000003c002027812 */ /* 0x000fc800078ec0ff */
[----:B------:R-:W-:-:S04]  /*0360*/  LOP3.LUT R3, R2, R17, RZ, 0xfc, !PT ;  /* 0x0000001102037212 */ /* 0x000fc800078efcff */
[----:B------:R-:W-:Y:S01]  /*0370*/  LEA.HI R3, R2, R3, RZ, 0x1c ;  /* 0x0000000302037211 */ /* 0x000fe200078fe0ff */
[----:B0-----:R-:W-:-:S06]  /*0380*/  UPRMT UR4, UR5, 0x654, UR4 ;  /* 0x0000065405047896 */ /* 0x001fcc0008000004 */
[----:B------:R-:W-:Y:S02]  /*0390*/  LEA R12, R3, UR4, 0x2 ;  /* 0x00000004030c7c11 */ /* 0x000fe4000f8e10ff */
[----:B------:R-:W-:Y:S01]  /*03a0*/  SHF.R.U32.HI R2, RZ, 0x2, R21 ;  /* 0x00000002ff027819 */ /* 0x000fe20000011615 */
[----:B------:R-:W-:-:S03]  /*03b0*/  IMAD.SHL.U32 R21, R21, 0x4, RZ ;  /* 0x0000000415157824 */ /* 0x000fc600078e00ff */
[----:B------:R-:W-:Y:S02]  /*03c0*/  LOP3.LUT R3, R2, 0x1c, RZ, 0xc0, !PT ;  /* 0x0000001c02037812 */ /* 0x000fe400078ec0ff */
[----:B------:R-:W-:-:S05]  /*03d0*/  LOP3.LUT R8, R21, 0x1fc, RZ, 0xc0, !PT ;  /* 0x000001fc15087812 */ /* 0x000fca00078ec0ff */
[----:B------:R-:W-:-:S05]  /*03e0*/  IMAD.IADD R3, R8, 0x1, R3 ;  /* 0x0000000108037824 */ /* 0x000fca00078e0203 */
[----:B------:R-:W-:Y:S02]  /*03f0*/  LEA R4, R3, UR4, 0x2 ;  /* 0x0000000403047c11 */ /* 0x000fe4000f8e10ff */
[----:B------:R-:W-:Y:S02]  /*0400*/  SHF.R.S32.HI R3, RZ, 0x19, R18 ;  /* 0x00000019ff037819 */ /* 0x000fe40000011412 */
[----:B------:R-:W-:Y:S02]  /*0410*/  LOP3.LUT R16, R16, 0x3c, R21, 0xf8, !PT ;  /* 0x0000003c10107812 */ /* 0x000fe400078ef815 */
[----:B------:R-:W-:-:S04]  /*0420*/  SGXT R3, R3, 0x1 ;  /* 0x000000010303781a */ /* 0x000fc80000000200 */
[----:B------:R-:W-:Y:S02]  /*0430*/  LEA.HI R9, R3, R16, RZ, 0x5 ;  /* 0x0000001003097211 */ /* 0x000fe400078f28ff */
[----:B------:R-:W0:Y:S02]  /*0440*/  LDC.64 R2, c[0x0][0x218] ;  /* 0x00008600ff027b82 */ /* 0x000e240000000a00 */
[----:B------:R-:W-:Y:S02]  /*0450*/  LOP3.LUT R11, R9, 0xffffffe0, RZ, 0xc0, !PT ;  /* 0xffffffe0090b7812 */ /* 0x000fe400078ec0ff */
[----:B------:R-:W-:Y:S02]  /*0460*/  SHF.R.S32.HI R10, RZ, 0x5, R9 ;  /* 0x00000005ff0a7819 */ /* 0x000fe40000011409 */
[----:B------:R-:W-:Y:S01]  /*0470*/  LOP3.LUT R9, R0, R17, RZ, 0xfc, !PT ;  /* 0x0000001100097212 */ /* 0x000fe200078efcff */
[----:B------:R-:W-:Y:S01]  /*0480*/  IMAD.IADD R11, R16, 0x1, -R11 ;  /* 0x00000001100b7824 */ /* 0x000fe200078e0a0b */
[----:B------:R-:W-:-:S02]  /*0490*/  LOP3.LUT R0, R0, 0x8, R17, 0xfe, !PT ;  /* 0x0000000800007812 */ /* 0x000fc400078efe11 */
[----:B------:R-:W-:Y:S01]  /*04a0*/  ISETP.GE.AND P1, PT, R9, 0x9, PT ;  /* 0x000000090900780c */ /* 0x000fe20003f26270 */
[----:B------:R-:W-:Y:S01]  /*04b0*/  IMAD R10, R10, 0x120, R11 ;  /* 0x000001200a0a7824 */ /* 0x000fe200078e020b */
[----:B------:R-:W-:-:S03]  /*04c0*/  ISETP.GE.AND P0, PT, R0, 0x9, PT ;  /* 0x000000090000780c */ /* 0x000fc60003f06270 */
[----:B------:R-:W-:Y:S01]  /*04d0*/  IMAD R9, R9, 0x20, R10 ;  /* 0x0000002009097824 */ /* 0x000fe200078e020a */
[----:B--2---:R-:W-:Y:S04]  /*04e0*/  STS [R12], R19 ;  /* 0x000000130c007388 */ /* 0x004fe80000000800 */
[----:B---3--:R-:W-:Y:S04]  /*04f0*/  STS [R12+0x20], R20 ;  /* 0x000020140c007388 */ /* 0x008fe80000000800 */
[----:B----4-:R-:W-:Y:S04]  /*0500*/  STS [R12+0x60], R24 ;  /* 0x000060180c007388 */ /* 0x010fe80000000800 */
[----:B-----5:R-:W-:Y:S04]  /*0510*/  STS [R12+0xa0], R25 ;  /* 0x0000a0190c007388 */ /* 0x020fe80000000800 */
[----:B------:R-:W-:Y:S04]  /*0520*/  STS [R12+0xc0], R27 ;  /* 0x0000c01b0c007388 */ /* 0x000fe80000000800 */
[----:B------:R-:W-:Y:S04]  /*0530*/  STS [R12+0xe0], R26 ;  /* 0x0000e01a0c007388 */ /* 0x000fe80000000800 */
[----:B------:R-:W-:Y:S04]  /*0540*/  STS [R12+0x40], R22 ;  /* 0x000040160c007388 */ /* 0x000fe80000000800 */
[----:B------:R1:W-:Y:S01]  /*0550*/  STS [R12+0x80], R23 ;  /* 0x000080170c007388 */ /* 0x0003e20000000800 */
[----:B------:R-:W-:Y:S06]  /*0560*/  BAR.SYNC.DEFER_BLOCKING 0x0 ;  /* 0x0000000000007b1d */ /* 0x000fec0000010000 */
[----:B------:R-:W2:Y:S01]  /*0570*/  LDS.128 R4, [R4] ;  /* 0x0000000004047984 */ /* 0x000ea20000000c00 */
[----:B-1----:R-:W-:-:S04]  /*0580*/  LOP3.LUT R12, R8, 0x200, RZ, 0xfc, !PT ;  /* 0x00000200080c7812 */ /* 0x002fc800078efcff */
[----:B------:R-:W-:-:S04]  /*0590*/  SHF.R.U32.HI R12, RZ, 0x4, R12 ;  /* 0x00000004ff0c7819 */ /* 0x000fc8000001160c */
[----:B------:R-:W-:-:S05]  /*05a0*/  LOP3.LUT R11, R12, 0x3c, RZ, 0xc0, !PT ;  /* 0x0000003c0c0b7812 */ /* 0x000fca00078ec0ff */
[----:B------:R-:W-:Y:S02]  /*05b0*/  IMAD.IADD R11, R8, 0x1, R11 ;  /* 0x00000001080b7824 */ /* 0x000fe400078e020b */
[----:B0-----:R-:W-:-:S03]  /*05c0*/  IMAD.WIDE R8, R9, 0x4, R2 ;  /* 0x0000000409087825 */ /* 0x001fc600078e0202 */
[----:B------:R-:W-:Y:S02]  /*05d0*/  LEA R11, R11, UR4, 0x2 ;  /* 0x000000040b0b7c11 */ /* 0x000fe4000f8e10ff */
[----:B--2---:R0:W-:Y:S02]  /*05e0*/  @!P1 STG.E.128 desc[UR6][R8.64], R4 ;  /* 0x0000000408009986 */ /* 0x0041e4000c101d06 */
[----:B0-----:R-:W-:Y:S05]  /*05f0*/  @P0 EXIT ;  /* 0x000000000000094d */ /* 0x001fea0003800000 */
[----:B------:R-:W1:Y:S01]  /*0600*/  LDS.128 R12, [R11+0x800] ;  /* 0x000800000b0c7984 */ /* 0x000e620000000c00 */
[----:B0-----:R-:W-:-:S04]  /*0610*/  IMAD R5, R0, 0x20, R10 ;  /* 0x0000002000057824 */ /* 0x001fc800078e020a */
[----:B------:R-:W-:-:S05]  /*0620*/  IMAD.WIDE R2, R5, 0x4, R2 ;  /* 0x0000000405027825 */ /* 0x000fca00078e0202 */
[----:B-1----:R-:W-:Y:S01]  /*0630*/  STG.E.128 desc[UR6][R2.64], R12 ;  /* 0x0000000c02007986 */ /* 0x002fe2000c101d06 */
[----:B------:R-:W-:Y:S05]  /*0640*/  EXIT ;  /* 0x000000000000794d */ /* 0x000fea0003800000 */
.L_x_0:
[----:B------:R-:W-:-:S00]  /*0650*/  BRA `(.L_x_0) ;  /* 0xfffffffc00fc7947 */ /* 0x000fc0000383ffff */
[----:B------:R-:W-:-:S00]  /*0660*/  NOP ;  /* 0x0000000000007918 */ /* 0x000fc00000000000 */
        /* <DEDUP_REMOVED lines=9> */
.L_x_1:


//--------------------- .nv.shared.triton_poi_fused__native_batch_norm_legit_no_training_convolution_relu_5 --------------------------
	.section	.nv.shared.triton_poi_fused__native_batch_norm_legit_no_training_convolution_relu_5,"aw",@nobits
	.sectionflags	@""
	.align	16
	.zero		1024


//--------------------- .nv.constant0.triton_poi_fused__native_batch_norm_legit_no_training_convolution_relu_5 --------------------------
	.section	.nv.constant0.triton_poi_fused__native_batch_norm_legit_no_training_convolution_relu_5,"a",@progbits
	.sectionflags	@""
	.align	4
.nv.constant0.triton_poi_fused__native_batch_norm_legit_no_training_convolution_relu_5:
	.zero		552
